.version 6.5
.target sm_30
.address_size 64

.visible .entry atom_cas(
	.param .u64 input,
	.param .u64 output
)
{
	.reg .u64 	    in_addr;
    .reg .u64 	    out_addr;
    .reg .u32 	    temp1;
    .reg .u32 	    temp2;

	ld.param.u64 	in_addr, [input];
    ld.param.u64 	out_addr, [output];

    ld.u32          temp1, [in_addr];
	atom.cas.b32	temp1, [in_addr+4], temp1, 100;
    ld.u32          temp2, [in_addr+4];
    st.u32          [out_addr], temp1;
    st.u32          [out_addr+4], temp2;
	ret;
}


// ===== COMPILED SASS (sm_100) =====

	.target	sm_100

	.elftype	@"ET_EXEC"


//--------------------- .note.nv.tkinfo           --------------------------
	.section	.note.nv.tkinfo,"",@"SHT_NOTE"
	.sectionflags	@"SHF_NOTE_NV_TKINFO"
	.tkinfo
        /*0018*/ 	.word	0x00000002
        /*0030*/ 	.string	""
        /*0030*/ 	.string	"ptxas"
        /*0030*/ 	.string	"Cuda compilation tools, release 13.0, V13.0.88"
        /*0030*/ 	.string	"Build cuda_13.0.r13.0/compiler.36424714_0"
        /*0030*/ 	.string	"-arch sm_100 "



//--------------------- .note.nv.cuinfo           --------------------------
	.section	.note.nv.cuinfo,"",@"SHT_NOTE"
	.sectionflags	@"SHF_NOTE_NV_CUINFO"
        /*0018*/ 	.short	0x0002
        /*001a*/ 	.short	0x001e
        /*001c*/ 	.short	0x0082
	.zero		2


//--------------------- .nv.info                  --------------------------
	.section	.nv.info,"",@"SHT_CUDA_INFO"
	.align	4


	//----- nvinfo : EIATTR_REGCOUNT
	.align		4
        /*0000*/ 	.byte	0x04, 0x2f
        /*0002*/ 	.short	(.L_1 - .L_0)
	.align		4
.L_0:
        /*0004*/ 	.word	index@(atom_cas)
        /*0008*/ 	.word	0x0000000e


	//----- nvinfo : EIATTR_FRAME_SIZE
	.align		4
.L_1:
        /*000c*/ 	.byte	0x04, 0x11
        /*000e*/ 	.short	(.L_3 - .L_2)
	.align		4
.L_2:
        /*0010*/ 	.word	index@(atom_cas)
        /*0014*/ 	.word	0x00000000


	//----- nvinfo : EIATTR_MIN_STACK_SIZE
	.align		4
.L_3:
        /*0018*/ 	.byte	0x04, 0x12
        /*001a*/ 	.short	(.L_5 - .L_4)
	.align		4
.L_4:
        /*001c*/ 	.word	index@(atom_cas)
        /*0020*/ 	.word	0x00000000
.L_5:


//--------------------- .nv.compat                --------------------------
	.section	.nv.compat,"",@"SHT_CUDA_COMPAT_INFO"
	.align	4
        /*0000*/ 	.byte	0x02, 0x09, 0x00, 0x00, 0x02, 0x02, 0x01, 0x00, 0x02, 0x05, 0x05, 0x00, 0x03, 0x07, 0x01, 0x01
        /*0010*/ 	.byte	0x02, 0x03, 0x00, 0x00, 0x02, 0x06, 0x01, 0x00, 0x04, 0x0b, 0x08, 0x00, 0x09, 0x00, 0x00, 0x00
        /*0020*/ 	.byte	0x00, 0x00, 0x00, 0x00


//--------------------- .nv.info.atom_cas         --------------------------
	.section	.nv.info.atom_cas,"",@"SHT_CUDA_INFO"
	.sectionflags	@""
	.align	4


	//----- nvinfo : EIATTR_CUDA_API_VERSION
	.align		4
        /*0000*/ 	.byte	0x04, 0x37
        /*0002*/ 	.short	(.L_7 - .L_6)
.L_6:
        /*0004*/ 	.word	0x00000082


	//----- nvinfo : EIATTR_KPARAM_INFO
	.align		4
.L_7:
        /*0008*/ 	.byte	0x04, 0x17
        /*000a*/ 	.short	(.L_9 - .L_8)
.L_8:
        /*000c*/ 	.word	0x00000000
        /*0010*/ 	.short	0x0001
        /*0012*/ 	.short	0x0008
        /*0014*/ 	.byte	0x00, 0xf0, 0x21, 0x00


	//----- nvinfo : EIATTR_KPARAM_INFO
	.align		4
.L_9:
        /*0018*/ 	.byte	0x04, 0x17
        /*001a*/ 	.short	(.L_11 - .L_10)
.L_10:
        /*001c*/ 	.word	0x00000000
        /*0020*/ 	.short	0x0000
        /*0022*/ 	.short	0x0000
        /*0024*/ 	.byte	0x00, 0xf0, 0x21, 0x00


	//----- nvinfo : EIATTR_SPARSE_MMA_MASK
	.align		4
.L_11:
        /*0028*/ 	.byte	0x03, 0x50
        /*002a*/ 	.short	0x0000


	//----- nvinfo : EIATTR_MAXREG_COUNT
	.align		4
        /*002c*/ 	.byte	0x03, 0x1b
        /*002e*/ 	.short	0x00ff


	//----- nvinfo : EIATTR_MERCURY_ISA_VERSION
	.align		4
        /*0030*/ 	.byte	0x03, 0x5f
        /*0032*/ 	.short	0x0101


	//----- nvinfo : EIATTR_VRC_CTA_INIT_COUNT
	.align		4
        /*0034*/ 	.byte	0x02, 0x4a
	.zero		1
	.zero		1


	//----- nvinfo : EIATTR_EXIT_INSTR_OFFSETS
	.align		4
        /*0038*/ 	.byte	0x04, 0x1c
        /*003a*/ 	.short	(.L_13 - .L_12)


	//   ....[0]....
.L_12:
        /*003c*/ 	.word	0x000000f0


	//----- nvinfo : EIATTR_CBANK_PARAM_SIZE
	.align		4
.L_13:
        /*0040*/ 	.byte	0x03, 0x19
        /*0042*/ 	.short	0x0010


	//----- nvinfo : EIATTR_PARAM_CBANK
	.align		4
        /*0044*/ 	.byte	0x04, 0x0a
        /*0046*/ 	.short	(.L_15 - .L_14)
	.align		4
.L_14:
        /*0048*/ 	.word	index@(.nv.constant0.atom_cas)
        /*004c*/ 	.short	0x0380
        /*004e*/ 	.short	0x0010


	//----- nvinfo : EIATTR_SW_WAR
	.align		4
.L_15:
        /*0050*/ 	.byte	0x04, 0x36
        /*0052*/ 	.short	(.L_17 - .L_16)
.L_16:
        /*0054*/ 	.word	0x00000008
.L_17:


//--------------------- .nv.callgraph             --------------------------
	.section	.nv.callgraph,"",@"SHT_CUDA_CALLGRAPH"
	.align	4
	.sectionentsize	8
	.align		4
        /*0000*/ 	.word	0x00000000
	.align		4
        /*0004*/ 	.word	0xffffffff
	.align		4
        /*0008*/ 	.word	0x00000000
	.align		4
        /*000c*/ 	.word	0xfffffffe
	.align		4
        /*0010*/ 	.word	0x00000000
	.align		4
        /*0014*/ 	.word	0xfffffffd
	.align		4
        /*0018*/ 	.word	0x00000000
	.align		4
        /*001c*/ 	.word	0xfffffffc


//--------------------- .text.atom_cas            --------------------------
	.section	.text.atom_cas,"ax",@progbits
	.align	128
        .global         atom_cas
        .type           atom_cas,@function
        .size           atom_cas,(.L_x_1 - atom_cas)
        .other          atom_cas,@"STO_CUDA_ENTRY STV_DEFAULT"
atom_cas:
.text.atom_cas:
[----:B------:R-:W-:Y:S08]  /*0000*/  LDC R1, c[0x0][0x37c] ;  /* 0x0000df00ff017b82 */ /* 0x000ff00000000800 */
[----:B------:R-:W0:Y:S01]  /*0010*/  LDC.64 R2, c[0x0][0x380] ;  /* 0x0000e000ff027b82 */ /* 0x000e220000000a00 */
[----:B------:R-:W0:Y:S01]  /*0020*/  LDCU.64 UR6, c[0x0][0x358] ;  /* 0x00006b00ff0677ac */ /* 0x000e220008000a00 */
[----:B------:R-:W1:Y:S01]  /*0030*/  LDCU.64 UR4, c[0x0][0x380] ;  /* 0x00007000ff0477ac */ /* 0x000e620008000a00 */
[----:B0-----:R-:W2:Y:S01]  /*0040*/  LD.E R8, desc[UR6][R2.64] ;  /* 0x0000000602087980 */ /* 0x001ea2000c101900 */
[----:B-1----:R-:W-:Y:S01]  /*0050*/  UIADD3 UR4, UP0, UPT, UR4, 0x4, URZ ;  /* 0x0000000404047890 */ /* 0x002fe2000ff1e0ff */
[----:B------:R-:W-:-:S03]  /*0060*/  HFMA2 R9, -RZ, RZ, 0, 5.9604644775390625e-06 ;  /* 0x00000064ff097431 */ /* 0x000fc600000001ff */
[----:B------:R-:W-:Y:S02]  /*0070*/  UIADD3.X UR5, UPT, UPT, URZ, UR5, URZ, UP0, !UPT ;  /* 0x00000005ff057290 */ /* 0x000fe400087fe4ff */
[----:B------:R-:W-:-:S04]  /*0080*/  MOV R6, UR4 ;  /* 0x0000000400067c02 */ /* 0x000fc80008000f00 */
[----:B------:R-:W-:Y:S01]  /*0090*/  MOV R7, UR5 ;  /* 0x0000000500077c02 */ /* 0x000fe20008000f00 */
[----:B------:R-:W0:Y:S05]  /*00a0*/  LDC.64 R4, c[0x0][0x388] ;  /* 0x0000e200ff047b82 */ /* 0x000e2a0000000a00 */
[----:B--2---:R-:W0:Y:S04]  /*00b0*/  ATOM.E.CAS.STRONG.GPU PT, R7, [R6], R8, R9 ;  /* 0x000000080607738b */ /* 0x004e2800001ee109 */
[----:B------:R-:W2:Y:S04]  /*00c0*/  LD.E R11, desc[UR6][R2.64+0x4] ;  /* 0x00000406020b7980 */ /* 0x000ea8000c101900 */
[----:B0-----:R-:W-:Y:S04]  /*00d0*/  ST.E desc[UR6][R4.64], R7 ;  /* 0x0000000704007985 */ /* 0x001fe8000c101906 */
[----:B--2---:R-:W-:Y:S01]  /*00e0*/  ST.E desc[UR6][R4.64+0x4], R11 ;  /* 0x0000040b04007985 */ /* 0x004fe2000c101906 */
[----:B------:R-:W-:Y:S05]  /*00f0*/  EXIT ;  /* 0x000000000000794d */ /* 0x000fea0003800000 */
.L_x_0:
[----:B------:R-:W-:-:S00]  /*0100*/  BRA `(.L_x_0) ;  /* 0xfffffffc00fc7947 */ /* 0x000fc0000383ffff */
[----:B------:R-:W-:-:S00]  /*0110*/  NOP ;  /* 0x0000000000007918 */ /* 0x000fc00000000000 */
        /* <DEDUP_REMOVED lines=14> */
.L_x_1:


//--------------------- .nv.shared.reserved.0     --------------------------
	.section	.nv.shared.reserved.0,"aw",@nobits
	.weak		__nv_reservedSMEM_offset_0_alias
	.size		__nv_reservedSMEM_offset_0_alias, 0, 64
	.other		__nv_reservedSMEM_offset_0_alias,@"STO_CUDA_RESERVED_SHARED STV_DEFAULT"
__nv_reservedSMEM_offset_0_alias:
	.zero		0
	.zero		64


//--------------------- .nv.constant0.atom_cas    --------------------------
	.section	.nv.constant0.atom_cas,"a",@progbits
	.sectionflags	@""
	.align	4
.nv.constant0.atom_cas:
	.zero		912


//--------------------- SYMBOLS --------------------------

	.type		.nv.reservedSmem.offset0,@object
	.size		.nv.reservedSmem.offset0,0x4
